//
// Generated by NVIDIA NVVM Compiler
//
// Compiler Build ID: CL-36424714
// Cuda compilation tools, release 13.0, V13.0.88
// Based on NVVM 20.0.0
//

.version 9.0
.target sm_100
.address_size 64

	// .globl	_Z10checkIndexv
.extern .func  (.param .b32 func_retval0) vprintf
(
	.param .b64 vprintf_param_0,
	.param .b64 vprintf_param_1
)
;
.global .align 1 .b8 $str[98] = {116, 104, 114, 101, 97, 100, 73, 100, 120, 58, 32, 40, 37, 100, 44, 32, 37, 100, 44, 32, 37, 100, 41, 10, 98, 108, 111, 99, 107, 73, 100, 120, 58, 32, 32, 40, 37, 100, 44, 32, 37, 100, 44, 32, 37, 100, 41, 10, 98, 108, 111, 99, 107, 68, 105, 109, 58, 32, 32, 40, 37, 100, 44, 32, 37, 100, 44, 32, 37, 100, 41, 10, 103, 114, 105, 100, 68, 105, 109, 58, 32, 32, 32, 40, 37, 100, 44, 32, 37, 100, 44, 32, 37, 100, 41, 10, 10};

.visible .entry _Z10checkIndexv()
{
	.local .align 16 .b8 	__local_depot0[48];
	.reg .b64 	%SP;
	.reg .b64 	%SPL;
	.reg .b32 	%r<15>;
	.reg .b64 	%rd<5>;

	mov.u64 	%SPL, __local_depot0;
	cvta.local.u64 	%SP, %SPL;
	add.u64 	%rd1, %SP, 0;
	add.u64 	%rd2, %SPL, 0;
	mov.u32 	%r1, %tid.x;
	mov.u32 	%r2, %tid.y;
	mov.u32 	%r3, %tid.z;
	mov.u32 	%r4, %ctaid.x;
	mov.u32 	%r5, %ctaid.y;
	mov.u32 	%r6, %ctaid.z;
	mov.u32 	%r7, %ntid.x;
	mov.u32 	%r8, %ntid.y;
	mov.u32 	%r9, %ntid.z;
	mov.u32 	%r10, %nctaid.x;
	mov.u32 	%r11, %nctaid.y;
	mov.u32 	%r12, %nctaid.z;
	st.local.v4.u32 	[%rd2], {%r1, %r2, %r3, %r4};
	st.local.v4.u32 	[%rd2+16], {%r5, %r6, %r7, %r8};
	st.local.v4.u32 	[%rd2+32], {%r9, %r10, %r11, %r12};
	mov.u64 	%rd3, $str;
	cvta.global.u64 	%rd4, %rd3;
	{ // callseq 0, 0
	.param .b64 param0;
	st.param.b64 	[param0], %rd4;
	.param .b64 param1;
	st.param.b64 	[param1], %rd1;
	.param .b32 retval0;
	call.uni (retval0), 
	vprintf, 
	(
	param0, 
	param1
	);
	ld.param.b32 	%r13, [retval0];
	} // callseq 0
	ret;

}


// ===== COMPILED SASS (sm_100) =====

	.target	sm_100

	.elftype	@"ET_EXEC"


//--------------------- .note.nv.tkinfo           --------------------------
	.section	.note.nv.tkinfo,"",@"SHT_NOTE"
	.sectionflags	@"SHF_NOTE_NV_TKINFO"
	.tkinfo
        /*0018*/ 	.word	0x00000002
        /*0030*/ 	.string	""
        /*0030*/ 	.string	"ptxas"
        /*0030*/ 	.string	"Cuda compilation tools, release 13.0, V13.0.88"
        /*0030*/ 	.string	"Build cuda_13.0.r13.0/compiler.36424714_0"
        /*0030*/ 	.string	"-arch sm_100 -m 64 "



//--------------------- .note.nv.cuinfo           --------------------------
	.section	.note.nv.cuinfo,"",@"SHT_NOTE"
	.sectionflags	@"SHF_NOTE_NV_CUINFO"
        /*0018*/ 	.short	0x0002
        /*001a*/ 	.short	0x0064
        /*001c*/ 	.short	0x0082
	.zero		2


//--------------------- .nv.info                  --------------------------
	.section	.nv.info,"",@"SHT_CUDA_INFO"
	.align	4


	//----- nvinfo : EIATTR_REGCOUNT
	.align		4
        /*0000*/ 	.byte	0x04, 0x2f
        /*0002*/ 	.short	(.L_2 - .L_1)
	.align		4
.L_1:
        /*0004*/ 	.word	index@(_Z10checkIndexv)
        /*0008*/ 	.word	0x00000018


	//----- nvinfo : EIATTR_FRAME_SIZE
	.align		4
.L_2:
        /*000c*/ 	.byte	0x04, 0x11
        /*000e*/ 	.short	(.L_4 - .L_3)
	.align		4
.L_3:
        /*0010*/ 	.word	index@(_Z10checkIndexv)
        /*0014*/ 	.word	0x00000030


	//----- nvinfo : EIATTR_MIN_STACK_SIZE
	.align		4
.L_4:
        /*0018*/ 	.byte	0x04, 0x12
        /*001a*/ 	.short	(.L_6 - .L_5)
	.align		4
.L_5:
        /*001c*/ 	.word	index@(_Z10checkIndexv)
        /*0020*/ 	.word	0x00000030
.L_6:


//--------------------- .nv.compat                --------------------------
	.section	.nv.compat,"",@"SHT_CUDA_COMPAT_INFO"
	.align	4
        /*0000*/ 	.byte	0x02, 0x09, 0x00, 0x00, 0x02, 0x02, 0x01, 0x00, 0x02, 0x05, 0x05, 0x00, 0x03, 0x07, 0x01, 0x01
        /*0010*/ 	.byte	0x02, 0x03, 0x00, 0x00, 0x02, 0x06, 0x01, 0x00, 0x04, 0x0b, 0x08, 0x00, 0x09, 0x00, 0x00, 0x00
        /*0020*/ 	.byte	0x00, 0x00, 0x00, 0x00


//--------------------- .nv.info._Z10checkIndexv  --------------------------
	.section	.nv.info._Z10checkIndexv,"",@"SHT_CUDA_INFO"
	.sectionflags	@""
	.align	4


	//----- nvinfo : EIATTR_CUDA_API_VERSION
	.align		4
        /*0000*/ 	.byte	0x04, 0x37
        /*0002*/ 	.short	(.L_8 - .L_7)
.L_7:
        /*0004*/ 	.word	0x00000082


	//----- nvinfo : EIATTR_SPARSE_MMA_MASK
	.align		4
.L_8:
        /*0008*/ 	.byte	0x03, 0x50
        /*000a*/ 	.short	0x0000


	//----- nvinfo : EIATTR_MAXREG_COUNT
	.align		4
        /*000c*/ 	.byte	0x03, 0x1b
        /*000e*/ 	.short	0x00ff


	//----- nvinfo : EIATTR_EXTERNS
	.align		4
        /*0010*/ 	.byte	0x04, 0x0f
        /*0012*/ 	.short	(.L_10 - .L_9)


	//   ....[0]....
	.align		4
.L_9:
        /*0014*/ 	.word	index@(vprintf)


	//----- nvinfo : EIATTR_MERCURY_ISA_VERSION
	.align		4
.L_10:
        /*0018*/ 	.byte	0x03, 0x5f
        /*001a*/ 	.short	0x0101


	//----- nvinfo : EIATTR_VRC_CTA_INIT_COUNT
	.align		4
        /*001c*/ 	.byte	0x02, 0x4a
	.zero		1
	.zero		1


	//----- nvinfo : EIATTR_SYSCALL_OFFSETS
	.align		4
        /*0020*/ 	.byte	0x04, 0x46
        /*0022*/ 	.short	(.L_12 - .L_11)


	//   ....[0]....
.L_11:
        /*0024*/ 	.word	0x000001b0


	//----- nvinfo : EIATTR_EXIT_INSTR_OFFSETS
	.align		4
.L_12:
        /*0028*/ 	.byte	0x04, 0x1c
        /*002a*/ 	.short	(.L_14 - .L_13)


	//   ....[0]....
.L_13:
        /*002c*/ 	.word	0x000001c0


	//----- nvinfo : EIATTR_SW_WAR
	.align		4
.L_14:
        /*0030*/ 	.byte	0x04, 0x36
        /*0032*/ 	.short	(.L_16 - .L_15)
.L_15:
        /*0034*/ 	.word	0x00000008
.L_16:


//--------------------- .nv.callgraph             --------------------------
	.section	.nv.callgraph,"",@"SHT_CUDA_CALLGRAPH"
	.align	4
	.sectionentsize	8
	.align		4
        /*0000*/ 	.word	0x00000000
	.align		4
        /*0004*/ 	.word	0xffffffff
	.align		4
        /*0008*/ 	.word	index@(_Z10checkIndexv)
	.align		4
        /*000c*/ 	.word	index@(vprintf)
	.align		4
        /*0010*/ 	.word	0x00000000
	.align		4
        /*0014*/ 	.word	0xfffffffe
	.align		4
        /*0018*/ 	.word	0x00000000
	.align		4
        /*001c*/ 	.word	0xfffffffd
	.align		4
        /*0020*/ 	.word	0x00000000
	.align		4
        /*0024*/ 	.word	0xfffffffc


//--------------------- .nv.constant4             --------------------------
	.section	.nv.constant4,"a",@progbits
	.align	8
	.align		8
.nv.constant4:
        /*0000*/ 	.dword	vprintf
	.align		8
        /*0008*/ 	.dword	$str


//--------------------- .text._Z10checkIndexv     --------------------------
	.section	.text._Z10checkIndexv,"ax",@progbits
	.align	128
        .global         _Z10checkIndexv
        .type           _Z10checkIndexv,@function
        .size           _Z10checkIndexv,(.L_x_2 - _Z10checkIndexv)
        .other          _Z10checkIndexv,@"STO_CUDA_ENTRY STV_DEFAULT"
_Z10checkIndexv:
.text._Z10checkIndexv:
[----:B------:R-:W0:Y:S01]  /*0000*/  LDC R1, c[0x0][0x37c] ;  /* 0x0000df00ff017b82 */ /* 0x000e220000000800 */
[----:B------:R-:W1:Y:S01]  /*0010*/  S2R R8, SR_TID.X ;  /* 0x0000000000087919 */ /* 0x000e620000002100 */
[----:B------:R-:W2:Y:S06]  /*0020*/  LDCU UR5, c[0x0][0x2fc] ;  /* 0x00005f80ff0577ac */ /* 0x000eac0008000800 */
[----:B------:R-:W3:Y:S01]  /*0030*/  LDC R14, c[0x0][0x360] ;  /* 0x0000d800ff0e7b82 */ /* 0x000ee20000000800 */
[----:B0-----:R-:W-:Y:S01]  /*0040*/  VIADD R1, R1, 0xffffffd0 ;  /* 0xffffffd001017836 */ /* 0x001fe20000000000 */
[----:B------:R-:W1:Y:S01]  /*0050*/  S2R R9, SR_TID.Y ;  /* 0x0000000000097919 */ /* 0x000e620000002200 */
[----:B------:R-:W-:Y:S01]  /*0060*/  MOV R0, 0x0 ;  /* 0x0000000000007802 */ /* 0x000fe20000000f00 */
[----:B------:R-:W0:Y:S01]  /*0070*/  LDCU UR4, c[0x0][0x2f8] ;  /* 0x00005f00ff0477ac */ /* 0x000e220008000800 */
[----:B------:R-:W1:Y:S03]  /*0080*/  S2R R10, SR_TID.Z ;  /* 0x00000000000a7919 */ /* 0x000e660000002300 */
[----:B------:R-:W3:Y:S01]  /*0090*/  LDC R15, c[0x0][0x364] ;  /* 0x0000d900ff0f7b82 */ /* 0x000ee20000000800 */
[----:B------:R-:W4:Y:S01]  /*00a0*/  LDCU.64 UR6, c[0x4][0x8] ;  /* 0x01000100ff0677ac */ /* 0x000f220008000a00 */
[----:B------:R-:W1:Y:S01]  /*00b0*/  S2R R11, SR_CTAID.X ;  /* 0x00000000000b7919 */ /* 0x000e620000002500 */
[----:B------:R-:W3:Y:S05]  /*00c0*/  S2R R12, SR_CTAID.Y ;  /* 0x00000000000c7919 */ /* 0x000eea0000002600 */
[----:B------:R-:W5:Y:S01]  /*00d0*/  LDC R16, c[0x0][0x368] ;  /* 0x0000da00ff107b82 */ /* 0x000f620000000800 */
[----:B------:R-:W3:Y:S01]  /*00e0*/  S2R R13, SR_CTAID.Z ;  /* 0x00000000000d7919 */ /* 0x000ee20000002700 */
[----:B0-----:R-:W-:-:S06]  /*00f0*/  IADD3 R6, P0, PT, R1, UR4, RZ ;  /* 0x0000000401067c10 */ /* 0x001fcc000ff1e0ff */
[----:B------:R-:W5:Y:S01]  /*0100*/  LDC R17, c[0x0][0x370] ;  /* 0x0000dc00ff117b82 */ /* 0x000f620000000800 */
[----:B----4-:R-:W-:Y:S01]  /*0110*/  IMAD.U32 R4, RZ, RZ, UR6 ;  /* 0x00000006ff047e24 */ /* 0x010fe2000f8e00ff */
[----:B------:R-:W-:Y:S01]  /*0120*/  MOV R5, UR7 ;  /* 0x0000000700057c02 */ /* 0x000fe20008000f00 */
[----:B--2---:R-:W-:-:S05]  /*0130*/  IMAD.X R7, RZ, RZ, UR5, P0 ;  /* 0x00000005ff077e24 */ /* 0x004fca00080e06ff */
[----:B------:R-:W5:Y:S08]  /*0140*/  LDC R18, c[0x0][0x374] ;  /* 0x0000dd00ff127b82 */ /* 0x000f700000000800 */
[----:B------:R-:W5:Y:S01]  /*0150*/  LDC R19, c[0x0][0x378] ;  /* 0x0000de00ff137b82 */ /* 0x000f620000000800 */
[----:B-1----:R0:W-:Y:S07]  /*0160*/  STL.128 [R1], R8 ;  /* 0x0000000801007387 */ /* 0x0021ee0000100c00 */
[----:B------:R0:W1:Y:S01]  /*0170*/  LDC.64 R2, c[0x4][R0] ;  /* 0x0100000000027b82 */ /* 0x0000620000000a00 */
[----:B---3--:R0:W-:Y:S04]  /*0180*/  STL.128 [R1+0x10], R12 ;  /* 0x0000100c01007387 */ /* 0x0081e80000100c00 */
[----:B-----5:R0:W-:Y:S02]  /*0190*/  STL.128 [R1+0x20], R16 ;  /* 0x0000201001007387 */ /* 0x0201e40000100c00 */
[----:B------:R-:W-:-:S07]  /*01a0*/  LEPC R20, `(.L_x_0) ;  /* 0x000000001014794e */ /* 0x000fce0000000000 */
[----:B01----:R-:W-:Y:S05]  /*01b0*/  CALL.ABS.NOINC R2 ;  /* 0x0000000002007343 */ /* 0x003fea0003c00000 */
.L_x_0:
[----:B------:R-:W-:Y:S05]  /*01c0*/  EXIT ;  /* 0x000000000000794d */ /* 0x000fea0003800000 */
.L_x_1:
[----:B------:R-:W-:-:S00]  /*01d0*/  BRA `(.L_x_1) ;  /* 0xfffffffc00fc7947 */ /* 0x000fc0000383ffff */
[----:B------:R-:W-:-:S00]  /*01e0*/  NOP ;  /* 0x0000000000007918 */ /* 0x000fc00000000000 */
        /* <DEDUP_REMOVED lines=9> */
.L_x_2:


//--------------------- .nv.global.init           --------------------------
	.section	.nv.global.init,"aw",@progbits
.nv.global.init:
	.type		$str,@object
	.size		$str,(.L_0 - $str)
$str:
        /*0000*/ 	.byte	0x74, 0x68, 0x72, 0x65, 0x61, 0x64, 0x49, 0x64, 0x78, 0x3a, 0x20, 0x28, 0x25, 0x64, 0x2c, 0x20
        /*0010*/ 	.byte	0x25, 0x64, 0x2c, 0x20, 0x25, 0x64, 0x29, 0x0a, 0x62, 0x6c, 0x6f, 0x63, 0x6b, 0x49, 0x64, 0x78
        /*0020*/ 	.byte	0x3a, 0x20, 0x20, 0x28, 0x25, 0x64, 0x2c, 0x20, 0x25, 0x64, 0x2c, 0x20, 0x25, 0x64, 0x29, 0x0a
        /*0030*/ 	.byte	0x62, 0x6c, 0x6f, 0x63, 0x6b, 0x44, 0x69, 0x6d, 0x3a, 0x20, 0x20, 0x28, 0x25, 0x64, 0x2c, 0x20
        /*0040*/ 	.byte	0x25, 0x64, 0x2c, 0x20, 0x25, 0x64, 0x29, 0x0a, 0x67, 0x72, 0x69, 0x64, 0x44, 0x69, 0x6d, 0x3a
        /*0050*/ 	.byte	0x20, 0x20, 0x20, 0x28, 0x25, 0x64, 0x2c, 0x20, 0x25, 0x64, 0x2c, 0x20, 0x25, 0x64, 0x29, 0x0a
        /*0060*/ 	.byte	0x0a, 0x00
.L_0:


//--------------------- .nv.shared.reserved.0     --------------------------
	.section	.nv.shared.reserved.0,"aw",@nobits
	.weak		__nv_reservedSMEM_offset_0_alias
	.size		__nv_reservedSMEM_offset_0_alias, 0, 64
	.other		__nv_reservedSMEM_offset_0_alias,@"STO_CUDA_RESERVED_SHARED STV_DEFAULT"
__nv_reservedSMEM_offset_0_alias:
	.zero		0
	.zero		64


//--------------------- .nv.constant0._Z10checkIndexv --------------------------
	.section	.nv.constant0._Z10checkIndexv,"a",@progbits
	.sectionflags	@""
	.align	4
.nv.constant0._Z10checkIndexv:
	.zero		896


//--------------------- SYMBOLS --------------------------

	.type		.nv.reservedSmem.offset0,@object
	.size		.nv.reservedSmem.offset0,0x4
	.type		vprintf,@function
